	.headerflags	@"EF_CUDA_TEXMODE_UNIFIED EF_CUDA_64BIT_ADDRESS EF_CUDA_ACCELERATORS EF_CUDA_SM90 EF_CUDA_VIRTUAL_SM(EF_CUDA_SM90)"
	.elftype	@"ET_EXEC"


//--------------------- .nv.info                  --------------------------
	.section	.nv.info,"",@"SHT_CUDA_INFO"
	.align	4


	//----- nvinfo : EIATTR_REGCOUNT
	.align		4
        /*0000*/ 	.byte	0x04, 0x2f
        /*0002*/ 	.short	(.L_3 - .L_2)
	.align		4
.L_2:
        /*0004*/ 	.word	index@(triton_poi_fused__native_batch_norm_legit_no_training_convolution_relu_15)
        /*0008*/ 	.word	0x00000020


	//----- nvinfo : EIATTR_MIN_STACK_SIZE
	.align		4
.L_3:
        /*000c*/ 	.byte	0x04, 0x12
        /*000e*/ 	.short	(.L_5 - .L_4)
	.align		4
.L_4:
        /*0010*/ 	.word	index@(triton_poi_fused__native_batch_norm_legit_no_training_convolution_relu_15)
        /*0014*/ 	.word	0x00000000


	//----- nvinfo : EIATTR_FRAME_SIZE
	.align		4
.L_5:
        /*0018*/ 	.byte	0x04, 0x11
        /*001a*/ 	.short	(.L_7 - .L_6)
	.align		4
.L_6:
        /*001c*/ 	.word	index@(triton_poi_fused__native_batch_norm_legit_no_training_convolution_relu_15)
        /*0020*/ 	.word	0x00000000


	//----- nvinfo : EIATTR_MIN_STACK_SIZE
	.align		4
.L_7:
        /*0024*/ 	.byte	0x04, 0x12
        /*0026*/ 	.short	(.L_9 - .L_8)
	.align		4
.L_8:
        /*0028*/ 	.word	index@(triton_poi_fused__native_batch_norm_legit_no_training_convolution_relu_15)
        /*002c*/ 	.word	0x00000000
.L_9:


//--------------------- .nv.info.triton_poi_fused__native_batch_norm_legit_no_training_convolution_relu_15 --------------------------
	.section	.nv.info.triton_poi_fused__native_batch_norm_legit_no_training_convolution_relu_15,"",@"SHT_CUDA_INFO"
	.sectionflags	@""
	.align	4


	//----- nvinfo : EIATTR_CUDA_API_VERSION
	.align		4
        /*0000*/ 	.byte	0x04, 0x37
        /*0002*/ 	.short	(.L_11 - .L_10)
.L_10:
        /*0004*/ 	.word	0x0000007c


	//----- nvinfo : EIATTR_KPARAM_INFO
	.align		4
.L_11:
        /*0008*/ 	.byte	0x04, 0x17
        /*000a*/ 	.short	(.L_13 - .L_12)
.L_12:
        /*000c*/ 	.word	0x00000000
        /*0010*/ 	.short	0x0007
        /*0012*/ 	.short	0x0038
        /*0014*/ 	.byte	0x00, 0xf0, 0x11, 0x00


	//----- nvinfo : EIATTR_KPARAM_INFO
	.align		4
.L_13:
        /*0018*/ 	.byte	0x04, 0x17
        /*001a*/ 	.short	(.L_15 - .L_14)
.L_14:
        /*001c*/ 	.word	0x00000000
        /*0020*/ 	.short	0x0006
        /*0022*/ 	.short	0x0030
        /*0024*/ 	.byte	0x00, 0xf4, 0x21, 0x00


	//----- nvinfo : EIATTR_KPARAM_INFO
	.align		4
.L_15:
        /*0028*/ 	.byte	0x04, 0x17
        /*002a*/ 	.short	(.L_17 - .L_16)
.L_16:
        /*002c*/ 	.word	0x00000000
        /*0030*/ 	.short	0x0005
        /*0032*/ 	.short	0x0028
        /*0034*/ 	.byte	0x00, 0xf4, 0x21, 0x00


	//----- nvinfo : EIATTR_KPARAM_INFO
	.align		4
.L_17:
        /*0038*/ 	.byte	0x04, 0x17
        /*003a*/ 	.short	(.L_19 - .L_18)
.L_18:
        /*003c*/ 	.word	0x00000000
        /*0040*/ 	.short	0x0004
        /*0042*/ 	.short	0x0020
        /*0044*/ 	.byte	0x00, 0xf4, 0x21, 0x00


	//----- nvinfo : EIATTR_KPARAM_INFO
	.align		4
.L_19:
        /*0048*/ 	.byte	0x04, 0x17
        /*004a*/ 	.short	(.L_21 - .L_20)
.L_20:
        /*004c*/ 	.word	0x00000000
        /*0050*/ 	.short	0x0003
        /*0052*/ 	.short	0x0018
        /*0054*/ 	.byte	0x00, 0xf4, 0x21, 0x00


	//----- nvinfo : EIATTR_KPARAM_INFO
	.align		4
.L_21:
        /*0058*/ 	.byte	0x04, 0x17
        /*005a*/ 	.short	(.L_23 - .L_22)
.L_22:
        /*005c*/ 	.word	0x00000000
        /*0060*/ 	.short	0x0002
        /*0062*/ 	.short	0x0010
        /*0064*/ 	.byte	0x00, 0xf4, 0x21, 0x00


	//----- nvinfo : EIATTR_KPARAM_INFO
	.align		4
.L_23:
        /*0068*/ 	.byte	0x04, 0x17
        /*006a*/ 	.short	(.L_25 - .L_24)
.L_24:
        /*006c*/ 	.word	0x00000000
        /*0070*/ 	.short	0x0001
        /*0072*/ 	.short	0x0008
        /*0074*/ 	.byte	0x00, 0xf4, 0x21, 0x00


	//----- nvinfo : EIATTR_KPARAM_INFO
	.align		4
.L_25:
        /*0078*/ 	.byte	0x04, 0x17
        /*007a*/ 	.short	(.L_27 - .L_26)
.L_26:
        /*007c*/ 	.word	0x00000000
        /*0080*/ 	.short	0x0000
        /*0082*/ 	.short	0x0000
        /*0084*/ 	.byte	0x00, 0xf4, 0x21, 0x00


	//----- nvinfo : EIATTR_SPARSE_MMA_MASK
	.align		4
.L_27:
        /*0088*/ 	.byte	0x03, 0x50
        /*008a*/ 	.short	0x0000


	//----- nvinfo : EIATTR_MAXREG_COUNT
	.align		4
        /*008c*/ 	.byte	0x03, 0x1b
        /*008e*/ 	.short	0x00ff


	//----- nvinfo : EIATTR_EXIT_INSTR_OFFSETS
	.align		4
        /*0090*/ 	.byte	0x04, 0x1c
        /*0092*/ 	.short	(.L_29 - .L_28)


	//   ....[0]....
.L_28:
        /*0094*/ 	.word	0x000007b0


	//----- nvinfo : EIATTR_REQNTID
	.align		4
.L_29:
        /*0098*/ 	.byte	0x04, 0x10
        /*009a*/ 	.short	(.L_31 - .L_30)
.L_30:
        /*009c*/ 	.word	0x00000080
        /*00a0*/ 	.word	0x00000001
        /*00a4*/ 	.word	0x00000001


	//----- nvinfo : EIATTR_CBANK_PARAM_SIZE
	.align		4
.L_31:
        /*00a8*/ 	.byte	0x03, 0x19
        /*00aa*/ 	.short	0x003c


	//----- nvinfo : EIATTR_PARAM_CBANK
	.align		4
        /*00ac*/ 	.byte	0x04, 0x0a
        /*00ae*/ 	.short	(.L_33 - .L_32)
	.align		4
.L_32:
        /*00b0*/ 	.word	index@(.nv.constant0.triton_poi_fused__native_batch_norm_legit_no_training_convolution_relu_15)
        /*00b4*/ 	.short	0x0210
        /*00b6*/ 	.short	0x003c


	//----- nvinfo : EIATTR_SW_WAR
	.align		4
.L_33:
        /*00b8*/ 	.byte	0x04, 0x36
        /*00ba*/ 	.short	(.L_35 - .L_34)
.L_34:
        /*00bc*/ 	.word	0x00000008
.L_35:


//--------------------- .nv.callgraph             --------------------------
	.section	.nv.callgraph,"",@"SHT_CUDA_CALLGRAPH"
	.align	4
	.sectionentsize	8
	.align		4
        /*0000*/ 	.word	0x00000000
	.align		4
        /*0004*/ 	.word	0xffffffff
	.align		4
        /*0008*/ 	.word	0x00000000
	.align		4
        /*000c*/ 	.word	0xfffffffe
	.align		4
        /*0010*/ 	.word	0x00000000
	.align		4
        /*0014*/ 	.word	0xfffffffd
	.align		4
        /*0018*/ 	.word	0x00000000
	.align		4
        /*001c*/ 	.word	0xfffffffc


//--------------------- .nv.constant4             --------------------------
	.section	.nv.constant4,"a",@progbits
	.align	8
	.align		8
.nv.constant4:
        /*0000*/ 	.dword	_$_str
	.align		8
        /*0008*/ 	.dword	_$_str_$_2


//--------------------- .text.triton_poi_fused__native_batch_norm_legit_no_training_convolution_relu_15 --------------------------
	.section	.text.triton_poi_fused__native_batch_norm_legit_no_training_convolution_relu_15,"ax",@progbits
	.align	128
        .global         triton_poi_fused__native_batch_norm_legit_no_training_convolution_relu_15
        .type           triton_poi_fused__native_batch_norm_legit_no_training_convolution_relu_15,@function
        .size           triton_poi_fused__native_batch_norm_legit_no_training_convolution_relu_15,(.L_x_1 - triton_poi_fused__native_batch_norm_legit_no_training_convolution_relu_15)
        .other          triton_poi_fused__native_batch_norm_legit_no_training_convolution_relu_15,@"STO_CUDA_ENTRY STV_DEFAULT"
triton_poi_fused__native_batch_norm_legit_no_training_convolution_relu_15:
.text.triton_poi_fused__native_batch_norm_legit_no_training_convolution_relu_15:
[----:B------:R-:W-:Y:S01]  /*0000*/  LDC R1, c[0x0][0x28] ;  /* 0x00000a00ff017b82 */ /* 0x000fe20000000800 */
[----:B------:R-:W1:Y:S01]  /*0010*/  S2R R0, SR_TID.X ;  /* 0x0000000000007919 */ /* 0x000e620000002100 */
[----:B------:R-:W-:-:S06]  /*0020*/  ULDC.64 UR4, c[0x0][0x208] ;  /* 0x0000820000047ab9 */ /* 0x000fcc0000000a00 */
[----:B------:R-:W2:Y:S01]  /*0030*/  LDC.64 R28, c[0x0][0x218] ;  /* 0x00008600ff1c7b82 */ /* 0x000ea20000000a00 */
[----:B------:R-:W3:Y:S07]  /*0040*/  S2R R5, SR_CTAID.X ;  /* 0x0000000000057919 */ /* 0x000eee0000002500 */
[----:B------:R-:W4:Y:S08]  /*0050*/  LDC.64 R26, c[0x0][0x220] ;  /* 0x00008800ff1a7b82 */ /* 0x000f300000000a00 */
[----:B------:R-:W5:Y:S01]  /*0060*/  LDC.64 R22, c[0x0][0x230] ;  /* 0x00008c00ff167b82 */ /* 0x000f620000000a00 */
[----:B-1----:R-:W-:-:S02]  /*0070*/  SHF.L.U32 R0, R0, 0x2, RZ ;  /* 0x0000000200007819 */ /* 0x002fc400000006ff */
[----:B---3--:R-:W-:Y:S02]  /*0080*/  SHF.R.S32.HI R3, RZ, 0x15, R5 ;  /* 0x00000015ff037819 */ /* 0x008fe40000011405 */
[----:B------:R-:W-:Y:S02]  /*0090*/  LOP3.LUT R0, R0, 0x1fc, RZ, 0xc0, !PT ;  /* 0x000001fc00007812 */ /* 0x000fe400078ec0ff */
[----:B------:R-:W-:Y:S02]  /*00a0*/  SGXT R3, R3, 0x1 ;  /* 0x000000010303781a */ /* 0x000fe40000000200 */
[----:B------:R-:W-:Y:S02]  /*00b0*/  LEA R0, R5, R0, 0xa ;  /* 0x0000000005007211 */ /* 0x000fe400078e50ff */
[----:B------:R-:W1:Y:S02]  /*00c0*/  LDC.64 R4, c[0x0][0x228] ;  /* 0x00008a00ff047b82 */ /* 0x000e640000000a00 */
[----:B------:R-:W-:-:S04]  /*00d0*/  LEA.HI R3, R3, R0, RZ, 0xa ;  /* 0x0000000003037211 */ /* 0x000fc800078f50ff */
[----:B------:R-:W-:Y:S02]  /*00e0*/  SHF.R.S32.HI R9, RZ, 0xa, R3 ;  /* 0x0000000aff097819 */ /* 0x000fe40000011403 */
[----:B------:R-:W-:Y:S02]  /*00f0*/  IADD3 R3, R3, 0x200, RZ ;  /* 0x0000020003037810 */ /* 0x000fe40007ffe0ff */
[----:B------:R-:W-:Y:S02]  /*0100*/  LEA.HI R2, R9, R9, RZ, 0x6 ;  /* 0x0000000909027211 */ /* 0x000fe400078f30ff */
[----:B------:R-:W-:Y:S02]  /*0110*/  SHF.R.S32.HI R3, RZ, 0xa, R3 ;  /* 0x0000000aff037819 */ /* 0x000fe40000011403 */
[----:B------:R-:W-:Y:S02]  /*0120*/  LOP3.LUT R2, R2, 0xffffffc0, RZ, 0xc0, !PT ;  /* 0xffffffc002027812 */ /* 0x000fe400078ec0ff */
[----:B------:R-:W-:-:S02]  /*0130*/  LEA.HI R6, R3, R3, RZ, 0x6 ;  /* 0x0000000303067211 */ /* 0x000fc400078f30ff */
[----:B------:R-:W-:Y:S02]  /*0140*/  IADD3 R9, R9, -R2, RZ ;  /* 0x8000000209097210 */ /* 0x000fe40007ffe0ff */
[----:B------:R-:W-:-:S04]  /*0150*/  LOP3.LUT R6, R6, 0xffffffc0, RZ, 0xc0, !PT ;  /* 0xffffffc006067812 */ /* 0x000fc800078ec0ff */
[----:B------:R-:W-:Y:S01]  /*0160*/  IADD3 R3, R3, -R6, RZ ;  /* 0x8000000603037210 */ /* 0x000fe20007ffe0ff */
[--C-:B-1----:R-:W-:Y:S01]  /*0170*/  IMAD.WIDE R12, R9, 0x4, R4.reuse ;  /* 0x00000004090c7825 */ /* 0x102fe200078e0204 */
[----:B------:R-:W1:Y:S03]  /*0180*/  LDC.64 R6, c[0x0][0x210] ;  /* 0x00008400ff067b82 */ /* 0x000e660000000a00 */
[----:B------:R-:W-:Y:S01]  /*0190*/  IMAD.WIDE R24, R3, 0x4, R4 ;  /* 0x0000000403187825 */ /* 0x000fe200078e0204 */
[----:B------:R-:W3:Y:S04]  /*01a0*/  LDG.E.EL R21, desc[UR4][R12.64] ;  /* 0x000000040c157981 */ /* 0x000ee8000c2e1900 */
[----:B------:R-:W5:Y:S01]  /*01b0*/  LDC.64 R4, c[0x0][0x238] ;  /* 0x00008e00ff047b82 */ /* 0x000f620000000a00 */
[----:B------:R-:W3:Y:S01]  /*01c0*/  LDG.E.EL R24, desc[UR4][R24.64] ;  /* 0x0000000418187981 */ /* 0x000ee2000c2e1900 */
[----:B--2---:R-:W-:-:S05]  /*01d0*/  IMAD.WIDE R10, R9, 0x4, R28 ;  /* 0x00000004090a7825 */ /* 0x004fca00078e021c */
[----:B------:R4:W2:Y:S01]  /*01e0*/  LDG.E.EL R19, desc[UR4][R10.64] ;  /* 0x000000040a137981 */ /* 0x0008a2000c2e1900 */
[----:B-1----:R-:W-:-:S04]  /*01f0*/  IMAD.WIDE R6, R0, 0x4, R6 ;  /* 0x0000000400067825 */ /* 0x002fc800078e0206 */
[C---:B----4-:R-:W-:Y:S01]  /*0200*/  IMAD.WIDE R10, R9.reuse, 0x4, R26 ;  /* 0x00000004090a7825 */ /* 0x050fe200078e021a */
[----:B------:R-:W2:Y:S04]  /*0210*/  LDG.E.128 R12, desc[UR4][R6.64] ;  /* 0x00000004060c7981 */ /* 0x000ea8000c1e1d00 */
[----:B------:R-:W4:Y:S01]  /*0220*/  LDG.E.EL R18, desc[UR4][R10.64] ;  /* 0x000000040a127981 */ /* 0x000f22000c2e1900 */
[----:B-----5:R-:W-:-:S04]  /*0230*/  IMAD.WIDE R16, R9, 0x4, R22 ;  /* 0x0000000409107825 */ /* 0x020fc800078e0216 */
[----:B0-----:R-:W-:Y:S02]  /*0240*/  IMAD.WIDE R8, R9, 0x4, R4 ;  /* 0x0000000409087825 */ /* 0x001fe400078e0204 */
[----:B------:R-:W5:Y:S02]  /*0250*/  LDG.E.EL R17, desc[UR4][R16.64] ;  /* 0x0000000410117981 */ /* 0x000f64000c2e1900 */
[C---:B------:R-:W-:Y:S02]  /*0260*/  IMAD.WIDE R28, R3.reuse, 0x4, R28 ;  /* 0x00000004031c7825 */ /* 0x040fe400078e021c */
[----:B------:R-:W5:Y:S02]  /*0270*/  LDG.E.EL R20, desc[UR4][R8.64] ;  /* 0x0000000408147981 */ /* 0x000f64000c2e1900 */
[C---:B------:R-:W-:Y:S02]  /*0280*/  IMAD.WIDE R26, R3.reuse, 0x4, R26 ;  /* 0x00000004031a7825 */ /* 0x040fe400078e021a */
[----:B------:R0:W5:Y:S04]  /*0290*/  LDG.E.EL R16, desc[UR4][R28.64] ;  /* 0x000000041c107981 */ /* 0x000168000c2e1900 */
[----:B------:R-:W5:Y:S01]  /*02a0*/  LDG.E.128 R8, desc[UR4][R6.64+0x800] ;  /* 0x0008000406087981 */ /* 0x000f62000c1e1d00 */
[----:B------:R-:W-:-:S03]  /*02b0*/  IMAD.WIDE R4, R3, 0x4, R4 ;  /* 0x0000000403047825 */ /* 0x000fc600078e0204 */
[----:B------:R-:W5:Y:S01]  /*02c0*/  LDG.E.EL R2, desc[UR4][R26.64] ;  /* 0x000000041a027981 */ /* 0x000f62000c2e1900 */
[----:B------:R-:W-:-:S03]  /*02d0*/  IMAD.WIDE R22, R3, 0x4, R22 ;  /* 0x0000000403167825 */ /* 0x000fc600078e0216 */
[----:B------:R-:W5:Y:S04]  /*02e0*/  LDG.E.EL R4, desc[UR4][R4.64] ;  /* 0x0000000404047981 */ /* 0x000f68000c2e1900 */
[----:B------:R1:W5:Y:S01]  /*02f0*/  LDG.E.EL R3, desc[UR4][R22.64] ;  /* 0x0000000416037981 */ /* 0x000362000c2e1900 */
[----:B---3--:R-:W-:Y:S01]  /*0300*/  FADD R21, R21, 9.9999997473787516356e-06 ;  /* 0x3727c5ac15157421 */ /* 0x008fe20000000000 */
[----:B------:R-:W-:-:S03]  /*0310*/  FADD R24, R24, 9.9999997473787516356e-06 ;  /* 0x3727c5ac18187421 */ /* 0x000fc60000000000 */
[----:B------:R-:W3:Y:S08]  /*0320*/  MUFU.SQRT R25, R21 ;  /* 0x0000001500197308 */ /* 0x000ef00000002000 */
[----:B0-----:R-:W0:Y:S01]  /*0330*/  MUFU.SQRT R28, R24 ;  /* 0x00000018001c7308 */ /* 0x001e220000002000 */
[C---:B---3--:R-:W-:Y:S02]  /*0340*/  FSETP.GT.AND P0, PT, R25.reuse, 8.50705917302346158658e+37, PT ;  /* 0x7e8000001900780b */ /* 0x048fe40003f04000 */
[----:B------:R-:W-:-:S02]  /*0350*/  FSETP.GEU.AND P2, PT, R25, 1.175494350822287508e-38, PT ;  /* 0x008000001900780b */ /* 0x000fc40003f4e000 */
[C---:B0-----:R-:W-:Y:S02]  /*0360*/  FSETP.GT.AND P1, PT, R28.reuse, 8.50705917302346158658e+37, PT ;  /* 0x7e8000001c00780b */ /* 0x041fe40003f24000 */
[----:B------:R-:W-:-:S07]  /*0370*/  FSETP.GEU.AND P3, PT, R28, 1.175494350822287508e-38, PT ;  /* 0x008000001c00780b */ /* 0x000fce0003f6e000 */
[----:B------:R-:W-:Y:S01]  /*0380*/  @P0 FMUL R25, R25, 0.25 ;  /* 0x3e80000019190820 */ /* 0x000fe20000400000 */
[----:B------:R-:W-:-:S03]  /*0390*/  HFMA2.MMA R24, -RZ, RZ, 1.625, 0 ;  /* 0x3e800000ff187435 */ /* 0x000fc600000001ff */
[----:B------:R-:W-:Y:S01]  /*03a0*/  @!P2 FMUL R25, R25, 16777216 ;  /* 0x4b8000001919a820 */ /* 0x000fe20000400000 */
[----:B------:R-:W-:-:S04]  /*03b0*/  @P1 FMUL R28, R28, 0.25 ;  /* 0x3e8000001c1c1820 */ /* 0x000fc80000400000 */
[----:B------:R-:W-:Y:S01]  /*03c0*/  @!P3 FMUL R28, R28, 16777216 ;  /* 0x4b8000001c1cb820 */ /* 0x000fe20000400000 */
[----:B------:R-:W0:Y:S01]  /*03d0*/  MUFU.RCP R25, R25 ;  /* 0x0000001900197308 */ /* 0x000e220000001000 */
[----:B-1----:R-:W-:-:S07]  /*03e0*/  FSEL R22, R24, 1, P0 ;  /* 0x3f80000018167808 */ /* 0x002fce0000000000 */
[----:B------:R1:W3:Y:S01]  /*03f0*/  MUFU.RCP R5, R28 ;  /* 0x0000001c00057308 */ /* 0x0002e20000001000 */
[----:B------:R-:W-:Y:S01]  /*0400*/  FSEL R24, R24, 1, P1 ;  /* 0x3f80000018187808 */ /* 0x000fe20000800000 */
[----:B------:R-:W-:Y:S01]  /*0410*/  @!P2 FMUL R22, R22, 16777216 ;  /* 0x4b8000001616a820 */ /* 0x000fe20000400000 */
[--C-:B--2---:R-:W-:Y:S01]  /*0420*/  FADD R13, R13, R19.reuse ;  /* 0x000000130d0d7221 */ /* 0x104fe20000000000 */
[--C-:B------:R-:W-:Y:S01]  /*0430*/  FADD R12, R12, R19.reuse ;  /* 0x000000130c0c7221 */ /* 0x100fe20000000000 */
[--C-:B------:R-:W-:Y:S01]  /*0440*/  FADD R14, R14, R19.reuse ;  /* 0x000000130e0e7221 */ /* 0x100fe20000000000 */
[----:B------:R-:W-:Y:S01]  /*0450*/  @!P3 FMUL R24, R24, 16777216 ;  /* 0x4b8000001818b820 */ /* 0x000fe20000400000 */
[----:B------:R-:W-:Y:S01]  /*0460*/  FADD R15, R15, R19 ;  /* 0x000000130f0f7221 */ /* 0x000fe20000000000 */
[----:B0-----:R-:W-:Y:S01]  /*0470*/  FMUL R21, R25, R22 ;  /* 0x0000001619157220 */ /* 0x001fe20000400000 */
[C---:B----4-:R-:W-:Y:S01]  /*0480*/  FADD R22, -R18.reuse, R12 ;  /* 0x0000000c12167221 */ /* 0x050fe20000000100 */
[C---:B------:R-:W-:Y:S01]  /*0490*/  FADD R26, -R18.reuse, R14 ;  /* 0x0000000e121a7221 */ /* 0x040fe20000000100 */
[C---:B-1----:R-:W-:Y:S01]  /*04a0*/  FADD R28, -R18.reuse, R15 ;  /* 0x0000000f121c7221 */ /* 0x042fe20000000100 */
[----:B---3--:R-:W-:Y:S01]  /*04b0*/  FMUL R5, R5, R24 ;  /* 0x0000001805057220 */ /* 0x008fe20000400000 */
[----:B------:R-:W-:-:S02]  /*04c0*/  FADD R24, -R18, R13 ;  /* 0x0000000d12187221 */ /* 0x000fc40000000100 */
[----:B------:R-:W0:Y:S01]  /*04d0*/  LDC.64 R18, c[0x0][0x240] ;  /* 0x00009000ff127b82 */ /* 0x000e220000000a00 */
[C---:B------:R-:W-:Y:S01]  /*04e0*/  FMUL R27, R21.reuse, R22 ;  /* 0x00000016151b7220 */ /* 0x040fe20000400000 */
[C---:B------:R-:W-:Y:S01]  /*04f0*/  FMUL R24, R21.reuse, R24 ;  /* 0x0000001815187220 */ /* 0x040fe20000400000 */
[C---:B------:R-:W-:Y:S01]  /*0500*/  FMUL R23, R21.reuse, R26 ;  /* 0x0000001a15177220 */ /* 0x040fe20000400000 */
[----:B------:R-:W-:Y:S01]  /*0510*/  FMUL R25, R21, R28 ;  /* 0x0000001c15197220 */ /* 0x000fe20000400000 */
[--C-:B-----5:R-:W-:Y:S01]  /*0520*/  FADD R9, R9, R16.reuse ;  /* 0x0000001009097221 */ /* 0x120fe20000000000 */
[--C-:B------:R-:W-:Y:S01]  /*0530*/  FADD R8, R8, R16.reuse ;  /* 0x0000001008087221 */ /* 0x100fe20000000000 */
[--C-:B------:R-:W-:Y:S01]  /*0540*/  FADD R10, R10, R16.reuse ;  /* 0x000000100a0a7221 */ /* 0x100fe20000000000 */
[----:B------:R-:W-:Y:S01]  /*0550*/  FADD R11, R11, R16 ;  /* 0x000000100b0b7221 */ /* 0x000fe20000000000 */
[C-C-:B------:R-:W-:Y:S01]  /*0560*/  FFMA R22, R17.reuse, R24, R20.reuse ;  /* 0x0000001811167223 */ /* 0x140fe20000000014 */
[C-C-:B------:R-:W-:Y:S01]  /*0570*/  FFMA R21, R17.reuse, R27, R20.reuse ;  /* 0x0000001b11157223 */ /* 0x140fe20000000014 */
[C-C-:B------:R-:W-:Y:S01]  /*0580*/  FFMA R23, R17.reuse, R23, R20.reuse ;  /* 0x0000001711177223 */ /* 0x140fe20000000014 */
[----:B------:R-:W-:Y:S01]  /*0590*/  FFMA R17, R17, R25, R20 ;  /* 0x0000001911117223 */ /* 0x000fe20000000014 */
[C---:B------:R-:W-:Y:S01]  /*05a0*/  FADD R20, -R2.reuse, R9 ;  /* 0x0000000902147221 */ /* 0x040fe20000000100 */
[C---:B------:R-:W-:Y:S01]  /*05b0*/  FADD R16, -R2.reuse, R8 ;  /* 0x0000000802107221 */ /* 0x040fe20000000100 */
[C---:B------:R-:W-:Y:S01]  /*05c0*/  FADD R24, -R2.reuse, R10 ;  /* 0x0000000a02187221 */ /* 0x040fe20000000100 */
[----:B------:R-:W-:Y:S01]  /*05d0*/  FADD R2, -R2, R11 ;  /* 0x0000000b02027221 */ /* 0x000fe20000000100 */
[C---:B------:R-:W-:Y:S01]  /*05e0*/  FMUL R20, R5.reuse, R20 ;  /* 0x0000001405147220 */ /* 0x040fe20000400000 */
[C---:B------:R-:W-:Y:S01]  /*05f0*/  FMUL R29, R5.reuse, R16 ;  /* 0x00000010051d7220 */ /* 0x040fe20000400000 */
[C---:B------:R-:W-:Y:S01]  /*0600*/  FMUL R27, R5.reuse, R24 ;  /* 0x00000018051b7220 */ /* 0x040fe20000400000 */
[----:B------:R-:W-:Y:S01]  /*0610*/  FMUL R25, R5, R2 ;  /* 0x0000000205197220 */ /* 0x000fe20000400000 */
[C-C-:B------:R-:W-:Y:S01]  /*0620*/  FFMA R5, R3.reuse, R20, R4.reuse ;  /* 0x0000001403057223 */ /* 0x140fe20000000004 */
[C-C-:B------:R-:W-:Y:S01]  /*0630*/  FFMA R20, R3.reuse, R29, R4.reuse ;  /* 0x0000001d03147223 */ /* 0x140fe20000000004 */
[C-C-:B------:R-:W-:Y:S01]  /*0640*/  FFMA R24, R3.reuse, R27, R4.reuse ;  /* 0x0000001b03187223 */ /* 0x140fe20000000004 */
[----:B------:R-:W-:Y:S01]  /*0650*/  FFMA R25, R3, R25, R4 ;  /* 0x0000001903197223 */ /* 0x000fe20000000004 */
[----:B------:R-:W-:Y:S01]  /*0660*/  FSETP.GEU.AND P6, PT, R17, RZ, PT ;  /* 0x000000ff1100720b */ /* 0x000fe20003fce000 */
[----:B0-----:R-:W-:Y:S01]  /*0670*/  IMAD.WIDE R2, R0, 0x4, R18 ;  /* 0x0000000400027825 */ /* 0x001fe200078e0212 */
[----:B------:R-:W-:-:S02]  /*0680*/  FSETP.GEU.AND P0, PT, R23, RZ, PT ;  /* 0x000000ff1700720b */ /* 0x000fc40003f0e000 */
[----:B------:R-:W-:Y:S02]  /*0690*/  FSETP.GEU.AND P1, PT, R22, RZ, PT ;  /* 0x000000ff1600720b */ /* 0x000fe40003f2e000 */
[----:B------:R-:W-:Y:S02]  /*06a0*/  FSETP.GEU.AND P2, PT, R21, RZ, PT ;  /* 0x000000ff1500720b */ /* 0x000fe40003f4e000 */
[----:B------:R-:W-:Y:S02]  /*06b0*/  SEL R19, R17, RZ, P6 ;  /* 0x000000ff11137207 */ /* 0x000fe40003000000 */
[----:B------:R-:W-:Y:S02]  /*06c0*/  FSETP.GEU.AND P3, PT, R25, RZ, PT ;  /* 0x000000ff1900720b */ /* 0x000fe40003f6e000 */
[----:B------:R-:W-:Y:S02]  /*06d0*/  FSETP.GEU.AND P4, PT, R24, RZ, PT ;  /* 0x000000ff1800720b */ /* 0x000fe40003f8e000 */
[----:B------:R-:W-:-:S02]  /*06e0*/  FSETP.GEU.AND P5, PT, R5, RZ, PT ;  /* 0x000000ff0500720b */ /* 0x000fc40003fae000 */
[----:B------:R-:W-:Y:S02]  /*06f0*/  FSETP.GEU.AND P6, PT, R20, RZ, PT ;  /* 0x000000ff1400720b */ /* 0x000fe40003fce000 */
[----:B------:R-:W-:Y:S02]  /*0700*/  SEL R18, R23, RZ, P0 ;  /* 0x000000ff17127207 */ /* 0x000fe40000000000 */
[----:B------:R-:W-:Y:S02]  /*0710*/  SEL R17, R22, RZ, P1 ;  /* 0x000000ff16117207 */ /* 0x000fe40000800000 */
[----:B------:R-:W-:Y:S02]  /*0720*/  SEL R16, R21, RZ, P2 ;  /* 0x000000ff15107207 */ /* 0x000fe40001000000 */
[----:B------:R-:W-:Y:S02]  /*0730*/  SEL R23, R25, RZ, P3 ;  /* 0x000000ff19177207 */ /* 0x000fe40001800000 */
[----:B------:R-:W-:-:S02]  /*0740*/  SEL R22, R24, RZ, P4 ;  /* 0x000000ff18167207 */ /* 0x000fc40002000000 */
[----:B------:R-:W-:Y:S02]  /*0750*/  SEL R21, R5, RZ, P5 ;  /* 0x000000ff05157207 */ /* 0x000fe40002800000 */
[----:B------:R-:W-:Y:S01]  /*0760*/  SEL R20, R20, RZ, P6 ;  /* 0x000000ff14147207 */ /* 0x000fe20003000000 */
[----:B------:R-:W-:Y:S04]  /*0770*/  STG.E.128 desc[UR4][R6.64], R12 ;  /* 0x0000000c06007986 */ /* 0x000fe8000c101d04 */
[----:B------:R-:W-:Y:S04]  /*0780*/  STG.E.128 desc[UR4][R6.64+0x800], R8 ;  /* 0x0008000806007986 */ /* 0x000fe8000c101d04 */
[----:B------:R-:W-:Y:S04]  /*0790*/  STG.E.128 desc[UR4][R2.64], R16 ;  /* 0x0000001002007986 */ /* 0x000fe8000c101d04 */
[----:B------:R-:W-:Y:S01]  /*07a0*/  STG.E.128 desc[UR4][R2.64+0x800], R20 ;  /* 0x0008001402007986 */ /* 0x000fe2000c101d04 */
[----:B------:R-:W-:Y:S05]  /*07b0*/  EXIT ;  /* 0x000000000000794d */ /* 0x000fea0003800000 */
.L_x_0:
[----:B------:R-:W-:-:S00]  /*07c0*/  BRA `(.L_x_0) ;  /* 0xfffffffc00fc7947 */ /* 0x000fc0000383ffff */
[----:B------:R-:W-:-:S00]  /*07d0*/  NOP ;  /* 0x0000000000007918 */ /* 0x000fc00000000000 */
        /* <DEDUP_REMOVED lines=10> */
.L_x_1:


//--------------------- .nv.global.init           --------------------------
	.section	.nv.global.init,"aw",@progbits
.nv.global.init:
	.type		_$_str,@object
	.size		_$_str,(_$_str_$_2 - _$_str)
_$_str:
        /*0000*/ 	.byte	0x5f, 0x5f, 0x43, 0x55, 0x44, 0x41, 0x5f, 0x46, 0x54, 0x5a, 0x00
	.type		_$_str_$_2,@object
	.size		_$_str_$_2,(.L_1 - _$_str_$_2)
_$_str_$_2:
        /*000b*/ 	.byte	0x5f, 0x5f, 0x43, 0x55, 0x44, 0x41, 0x5f, 0x50, 0x52, 0x45, 0x43, 0x5f, 0x53, 0x51, 0x52, 0x54
        /*001b*/ 	.byte	0x00
.L_1:


//--------------------- .nv.constant0.triton_poi_fused__native_batch_norm_legit_no_training_convolution_relu_15 --------------------------
	.section	.nv.constant0.triton_poi_fused__native_batch_norm_legit_no_training_convolution_relu_15,"a",@progbits
	.sectionflags	@""
	.align	4
.nv.constant0.triton_poi_fused__native_batch_norm_legit_no_training_convolution_relu_15:
	.zero		588
